//
// Generated by NVIDIA NVVM Compiler
//
// Compiler Build ID: CL-36424714
// Cuda compilation tools, release 13.0, V13.0.88
// Based on NVVM 20.0.0
//

.version 9.0
.target sm_100
.address_size 64


.entry _Z7mul_f32PKfS0_Pfii(
	.param .u64 .ptr .align 1 _Z7mul_f32PKfS0_Pfii_param_0,
	.param .u64 .ptr .align 1 _Z7mul_f32PKfS0_Pfii_param_1,
	.param .u64 .ptr .align 1 _Z7mul_f32PKfS0_Pfii_param_2,
	.param .u32 _Z7mul_f32PKfS0_Pfii_param_3,
	.param .u32 _Z7mul_f32PKfS0_Pfii_param_4
)
{
	.reg .pred 	%p<2>;
	.reg .b32 	%r<8>;
	.reg .b32 	%f<4>;
	.reg .b64 	%rd<12>;

	ld.param.u64 	%rd1, [_Z7mul_f32PKfS0_Pfii_param_0];
	ld.param.u64 	%rd2, [_Z7mul_f32PKfS0_Pfii_param_1];
	ld.param.u64 	%rd3, [_Z7mul_f32PKfS0_Pfii_param_2];
	ld.param.u32 	%r3, [_Z7mul_f32PKfS0_Pfii_param_3];
	ld.param.u32 	%r2, [_Z7mul_f32PKfS0_Pfii_param_4];
	mov.u32 	%r4, %ntid.x;
	mov.u32 	%r5, %ctaid.x;
	mov.u32 	%r6, %tid.x;
	mad.lo.s32 	%r1, %r4, %r5, %r6;
	setp.ge.s32 	%p1, %r1, %r3;
	@%p1 bra 	$L__BB0_2;
	cvta.to.global.u64 	%rd4, %rd1;
	cvta.to.global.u64 	%rd5, %rd2;
	cvta.to.global.u64 	%rd6, %rd3;
	mul.wide.s32 	%rd7, %r1, 4;
	add.s64 	%rd8, %rd4, %rd7;
	ld.global.f32 	%f1, [%rd8];
	rem.s32 	%r7, %r1, %r2;
	mul.wide.s32 	%rd9, %r7, 4;
	add.s64 	%rd10, %rd5, %rd9;
	ld.global.f32 	%f2, [%rd10];
	mul.f32 	%f3, %f1, %f2;
	add.s64 	%rd11, %rd6, %rd7;
	st.global.f32 	[%rd11], %f3;
$L__BB0_2:
	ret;

}


// ===== COMPILED SASS (sm_100) =====

	.target	sm_100

	.elftype	@"ET_EXEC"


//--------------------- .note.nv.tkinfo           --------------------------
	.section	.note.nv.tkinfo,"",@"SHT_NOTE"
	.sectionflags	@"SHF_NOTE_NV_TKINFO"
	.tkinfo
        /*0018*/ 	.word	0x00000002
        /*0030*/ 	.string	""
        /*0030*/ 	.string	"ptxas"
        /*0030*/ 	.string	"Cuda compilation tools, release 13.0, V13.0.88"
        /*0030*/ 	.string	"Build cuda_13.0.r13.0/compiler.36424714_0"
        /*0030*/ 	.string	"-arch sm_100 -m 64 "



//--------------------- .note.nv.cuinfo           --------------------------
	.section	.note.nv.cuinfo,"",@"SHT_NOTE"
	.sectionflags	@"SHF_NOTE_NV_CUINFO"
        /*0018*/ 	.short	0x0002
        /*001a*/ 	.short	0x0064
        /*001c*/ 	.short	0x0082
	.zero		2


//--------------------- .nv.info                  --------------------------
	.section	.nv.info,"",@"SHT_CUDA_INFO"
	.align	4


	//----- nvinfo : EIATTR_REGCOUNT
	.align		4
        /*0000*/ 	.byte	0x04, 0x2f
        /*0002*/ 	.short	(.L_1 - .L_0)
	.align		4
.L_0:
        /*0004*/ 	.word	index@(_Z7mul_f32PKfS0_Pfii)
        /*0008*/ 	.word	0x0000000c


	//----- nvinfo : EIATTR_FRAME_SIZE
	.align		4
.L_1:
        /*000c*/ 	.byte	0x04, 0x11
        /*000e*/ 	.short	(.L_3 - .L_2)
	.align		4
.L_2:
        /*0010*/ 	.word	index@(_Z7mul_f32PKfS0_Pfii)
        /*0014*/ 	.word	0x00000000


	//----- nvinfo : EIATTR_MIN_STACK_SIZE
	.align		4
.L_3:
        /*0018*/ 	.byte	0x04, 0x12
        /*001a*/ 	.short	(.L_5 - .L_4)
	.align		4
.L_4:
        /*001c*/ 	.word	index@(_Z7mul_f32PKfS0_Pfii)
        /*0020*/ 	.word	0x00000000
.L_5:


//--------------------- .nv.compat                --------------------------
	.section	.nv.compat,"",@"SHT_CUDA_COMPAT_INFO"
	.align	4
        /*0000*/ 	.byte	0x02, 0x09, 0x00, 0x00, 0x02, 0x02, 0x01, 0x00, 0x02, 0x05, 0x05, 0x00, 0x03, 0x07, 0x01, 0x01
        /*0010*/ 	.byte	0x02, 0x03, 0x00, 0x00, 0x02, 0x06, 0x01, 0x00, 0x04, 0x0b, 0x08, 0x00, 0x09, 0x00, 0x00, 0x00
        /*0020*/ 	.byte	0x00, 0x00, 0x00, 0x00


//--------------------- .nv.info._Z7mul_f32PKfS0_Pfii --------------------------
	.section	.nv.info._Z7mul_f32PKfS0_Pfii,"",@"SHT_CUDA_INFO"
	.sectionflags	@""
	.align	4


	//----- nvinfo : EIATTR_CUDA_API_VERSION
	.align		4
        /*0000*/ 	.byte	0x04, 0x37
        /*0002*/ 	.short	(.L_7 - .L_6)
.L_6:
        /*0004*/ 	.word	0x00000082


	//----- nvinfo : EIATTR_KPARAM_INFO
	.align		4
.L_7:
        /*0008*/ 	.byte	0x04, 0x17
        /*000a*/ 	.short	(.L_9 - .L_8)
.L_8:
        /*000c*/ 	.word	0x00000000
        /*0010*/ 	.short	0x0004
        /*0012*/ 	.short	0x001c
        /*0014*/ 	.byte	0x00, 0xf0, 0x11, 0x00


	//----- nvinfo : EIATTR_KPARAM_INFO
	.align		4
.L_9:
        /*0018*/ 	.byte	0x04, 0x17
        /*001a*/ 	.short	(.L_11 - .L_10)
.L_10:
        /*001c*/ 	.word	0x00000000
        /*0020*/ 	.short	0x0003
        /*0022*/ 	.short	0x0018
        /*0024*/ 	.byte	0x00, 0xf0, 0x11, 0x00


	//----- nvinfo : EIATTR_KPARAM_INFO
	.align		4
.L_11:
        /*0028*/ 	.byte	0x04, 0x17
        /*002a*/ 	.short	(.L_13 - .L_12)
.L_12:
        /*002c*/ 	.word	0x00000000
        /*0030*/ 	.short	0x0002
        /*0032*/ 	.short	0x0010
        /*0034*/ 	.byte	0x00, 0xf5, 0x21, 0x00


	//----- nvinfo : EIATTR_KPARAM_INFO
	.align		4
.L_13:
        /*0038*/ 	.byte	0x04, 0x17
        /*003a*/ 	.short	(.L_15 - .L_14)
.L_14:
        /*003c*/ 	.word	0x00000000
        /*0040*/ 	.short	0x0001
        /*0042*/ 	.short	0x0008
        /*0044*/ 	.byte	0x00, 0xf5, 0x21, 0x00


	//----- nvinfo : EIATTR_KPARAM_INFO
	.align		4
.L_15:
        /*0048*/ 	.byte	0x04, 0x17
        /*004a*/ 	.short	(.L_17 - .L_16)
.L_16:
        /*004c*/ 	.word	0x00000000
        /*0050*/ 	.short	0x0000
        /*0052*/ 	.short	0x0000
        /*0054*/ 	.byte	0x00, 0xf5, 0x21, 0x00


	//----- nvinfo : EIATTR_SPARSE_MMA_MASK
	.align		4
.L_17:
        /*0058*/ 	.byte	0x03, 0x50
        /*005a*/ 	.short	0x0000


	//----- nvinfo : EIATTR_MAXREG_COUNT
	.align		4
        /*005c*/ 	.byte	0x03, 0x1b
        /*005e*/ 	.short	0x00ff


	//----- nvinfo : EIATTR_MERCURY_ISA_VERSION
	.align		4
        /*0060*/ 	.byte	0x03, 0x5f
        /*0062*/ 	.short	0x0101


	//----- nvinfo : EIATTR_VRC_CTA_INIT_COUNT
	.align		4
        /*0064*/ 	.byte	0x02, 0x4a
	.zero		1
	.zero		1


	//----- nvinfo : EIATTR_EXIT_INSTR_OFFSETS
	.align		4
        /*0068*/ 	.byte	0x04, 0x1c
        /*006a*/ 	.short	(.L_19 - .L_18)


	//   ....[0]....
.L_18:
        /*006c*/ 	.word	0x00000070


	//   ....[1]....
        /*0070*/ 	.word	0x00000290


	//----- nvinfo : EIATTR_CBANK_PARAM_SIZE
	.align		4
.L_19:
        /*0074*/ 	.byte	0x03, 0x19
        /*0076*/ 	.short	0x0020


	//----- nvinfo : EIATTR_PARAM_CBANK
	.align		4
        /*0078*/ 	.byte	0x04, 0x0a
        /*007a*/ 	.short	(.L_21 - .L_20)
	.align		4
.L_20:
        /*007c*/ 	.word	index@(.nv.constant0._Z7mul_f32PKfS0_Pfii)
        /*0080*/ 	.short	0x0380
        /*0082*/ 	.short	0x0020


	//----- nvinfo : EIATTR_SW_WAR
	.align		4
.L_21:
        /*0084*/ 	.byte	0x04, 0x36
        /*0086*/ 	.short	(.L_23 - .L_22)
.L_22:
        /*0088*/ 	.word	0x00000008
.L_23:


//--------------------- .nv.callgraph             --------------------------
	.section	.nv.callgraph,"",@"SHT_CUDA_CALLGRAPH"
	.align	4
	.sectionentsize	8
	.align		4
        /*0000*/ 	.word	0x00000000
	.align		4
        /*0004*/ 	.word	0xffffffff
	.align		4
        /*0008*/ 	.word	0x00000000
	.align		4
        /*000c*/ 	.word	0xfffffffe
	.align		4
        /*0010*/ 	.word	0x00000000
	.align		4
        /*0014*/ 	.word	0xfffffffd
	.align		4
        /*0018*/ 	.word	0x00000000
	.align		4
        /*001c*/ 	.word	0xfffffffc


//--------------------- .text._Z7mul_f32PKfS0_Pfii --------------------------
	.section	.text._Z7mul_f32PKfS0_Pfii,"ax",@progbits
	.align	128
.text._Z7mul_f32PKfS0_Pfii:
        .type           _Z7mul_f32PKfS0_Pfii,@function
        .size           _Z7mul_f32PKfS0_Pfii,(.L_x_1 - _Z7mul_f32PKfS0_Pfii)
        .other          _Z7mul_f32PKfS0_Pfii,@"STO_CUDA_ENTRY STV_DEFAULT"
_Z7mul_f32PKfS0_Pfii:
[----:B------:R-:W-:Y:S01]  /*0000*/  LDC R1, c[0x0][0x37c] ;  /* 0x0000df00ff017b82 */ /* 0x000fe20000000800 */
[----:B------:R-:W0:Y:S01]  /*0010*/  S2R R0, SR_CTAID.X ;  /* 0x0000000000007919 */ /* 0x000e220000002500 */
[----:B------:R-:W0:Y:S01]  /*0020*/  LDCU UR4, c[0x0][0x360] ;  /* 0x00006c00ff0477ac */ /* 0x000e220008000800 */
[----:B------:R-:W0:Y:S01]  /*0030*/  S2R R3, SR_TID.X ;  /* 0x0000000000037919 */ /* 0x000e220000002100 */
[----:B------:R-:W1:Y:S01]  /*0040*/  LDCU UR5, c[0x0][0x398] ;  /* 0x00007300ff0577ac */ /* 0x000e620008000800 */
[----:B0-----:R-:W-:-:S05]  /*0050*/  IMAD R0, R0, UR4, R3 ;  /* 0x0000000400007c24 */ /* 0x001fca000f8e0203 */
[----:B-1----:R-:W-:-:S13]  /*0060*/  ISETP.GE.AND P0, PT, R0, UR5, PT ;  /* 0x0000000500007c0c */ /* 0x002fda000bf06270 */
[----:B------:R-:W-:Y:S05]  /*0070*/  @P0 EXIT ;  /* 0x000000000000094d */ /* 0x000fea0003800000 */
[----:B------:R-:W0:Y:S01]  /*0080*/  LDC R8, c[0x0][0x39c] ;  /* 0x0000e700ff087b82 */ /* 0x000e220000000800 */
[----:B------:R-:W-:Y:S01]  /*0090*/  ISETP.GE.AND P2, PT, R0, RZ, PT ;  /* 0x000000ff0000720c */ /* 0x000fe20003f46270 */
[----:B------:R-:W1:Y:S01]  /*00a0*/  LDCU.64 UR4, c[0x0][0x358] ;  /* 0x00006b00ff0477ac */ /* 0x000e620008000a00 */
[----:B0-----:R-:W-:-:S04]  /*00b0*/  IABS R7, R8 ;  /* 0x0000000800077213 */ /* 0x001fc80000000000 */
[----:B------:R-:W0:Y:S08]  /*00c0*/  I2F.RP R4, R7 ;  /* 0x0000000700047306 */ /* 0x000e300000209400 */
[----:B0-----:R-:W0:Y:S02]  /*00d0*/  MUFU.RCP R4, R4 ;  /* 0x0000000400047308 */ /* 0x001e240000001000 */
[----:B0-----:R-:W-:-:S06]  /*00e0*/  IADD3 R2, PT, PT, R4, 0xffffffe, RZ ;  /* 0x0ffffffe04027810 */ /* 0x001fcc0007ffe0ff */
[----:B------:R0:W2:Y:S02]  /*00f0*/  F2I.FTZ.U32.TRUNC.NTZ R3, R2 ;  /* 0x0000000200037305 */ /* 0x0000a4000021f000 */
[----:B0-----:R-:W-:Y:S01]  /*0100*/  IMAD.MOV.U32 R2, RZ, RZ, RZ ;  /* 0x000000ffff027224 */ /* 0x001fe200078e00ff */
[----:B--2---:R-:W-:-:S05]  /*0110*/  IADD3 R6, PT, PT, RZ, -R3, RZ ;  /* 0x80000003ff067210 */ /* 0x004fca0007ffe0ff */
[----:B------:R-:W-:Y:S01]  /*0120*/  IMAD R5, R6, R7, RZ ;  /* 0x0000000706057224 */ /* 0x000fe200078e02ff */
[----:B------:R-:W-:-:S03]  /*0130*/  IABS R6, R0 ;  /* 0x0000000000067213 */ /* 0x000fc60000000000 */
[----:B------:R-:W-:Y:S02]  /*0140*/  IMAD.HI.U32 R3, R3, R5, R2 ;  /* 0x0000000503037227 */ /* 0x000fe400078e0002 */
[----:B------:R-:W0:Y:S04]  /*0150*/  LDC.64 R4, c[0x0][0x388] ;  /* 0x0000e200ff047b82 */ /* 0x000e280000000a00 */
[----:B------:R-:W-:-:S05]  /*0160*/  IMAD.HI.U32 R3, R3, R6, RZ ;  /* 0x0000000603037227 */ /* 0x000fca00078e00ff */
[----:B------:R-:W-:-:S05]  /*0170*/  IADD3 R3, PT, PT, -R3, RZ, RZ ;  /* 0x000000ff03037210 */ /* 0x000fca0007ffe1ff */
[C---:B------:R-:W-:Y:S02]  /*0180*/  IMAD R6, R7.reuse, R3, R6 ;  /* 0x0000000307067224 */ /* 0x040fe400078e0206 */
[----:B------:R-:W2:Y:S03]  /*0190*/  LDC.64 R2, c[0x0][0x380] ;  /* 0x0000e000ff027b82 */ /* 0x000ea60000000a00 */
[----:B------:R-:W-:-:S13]  /*01a0*/  ISETP.GT.U32.AND P0, PT, R7, R6, PT ;  /* 0x000000060700720c */ /* 0x000fda0003f04070 */
[----:B------:R-:W-:Y:S01]  /*01b0*/  @!P0 IMAD.IADD R6, R6, 0x1, -R7 ;  /* 0x0000000106068824 */ /* 0x000fe200078e0a07 */
[----:B------:R-:W-:-:S04]  /*01c0*/  ISETP.NE.AND P0, PT, R8, RZ, PT ;  /* 0x000000ff0800720c */ /* 0x000fc80003f05270 */
[----:B------:R-:W-:Y:S01]  /*01d0*/  ISETP.GT.U32.AND P1, PT, R7, R6, PT ;  /* 0x000000060700720c */ /* 0x000fe20003f24070 */
[----:B--2---:R-:W-:-:S06]  /*01e0*/  IMAD.WIDE R2, R0, 0x4, R2 ;  /* 0x0000000400027825 */ /* 0x004fcc00078e0202 */
[----:B-1----:R-:W2:Y:S06]  /*01f0*/  LDG.E R2, desc[UR4][R2.64] ;  /* 0x0000000402027981 */ /* 0x002eac000c1e1900 */
[----:B------:R-:W-:-:S05]  /*0200*/  @!P1 IADD3 R6, PT, PT, R6, -R7, RZ ;  /* 0x8000000706069210 */ /* 0x000fca0007ffe0ff */
[----:B------:R-:W-:Y:S01]  /*0210*/  @!P2 IMAD.MOV R6, RZ, RZ, -R6 ;  /* 0x000000ffff06a224 */ /* 0x000fe200078e0a06 */
[----:B------:R-:W-:-:S05]  /*0220*/  @!P0 LOP3.LUT R6, RZ, R8, RZ, 0x33, !PT ;  /* 0x00000008ff068212 */ /* 0x000fca00078e33ff */
[----:B0-----:R-:W-:Y:S02]  /*0230*/  IMAD.WIDE R4, R6, 0x4, R4 ;  /* 0x0000000406047825 */ /* 0x001fe400078e0204 */
[----:B------:R-:W0:Y:S04]  /*0240*/  LDC.64 R6, c[0x0][0x390] ;  /* 0x0000e400ff067b82 */ /* 0x000e280000000a00 */
[----:B------:R-:W2:Y:S01]  /*0250*/  LDG.E R5, desc[UR4][R4.64] ;  /* 0x0000000404057981 */ /* 0x000ea2000c1e1900 */
[----:B0-----:R-:W-:-:S04]  /*0260*/  IMAD.WIDE R6, R0, 0x4, R6 ;  /* 0x0000000400067825 */ /* 0x001fc800078e0206 */
[----:B--2---:R-:W-:-:S05]  /*0270*/  FMUL R9, R2, R5 ;  /* 0x0000000502097220 */ /* 0x004fca0000400000 */
[----:B------:R-:W-:Y:S01]  /*0280*/  STG.E desc[UR4][R6.64], R9 ;  /* 0x0000000906007986 */ /* 0x000fe2000c101904 */
[----:B------:R-:W-:Y:S05]  /*0290*/  EXIT ;  /* 0x000000000000794d */ /* 0x000fea0003800000 */
.L_x_0:
[----:B------:R-:W-:-:S00]  /*02a0*/  BRA `(.L_x_0) ;  /* 0xfffffffc00fc7947 */ /* 0x000fc0000383ffff */
[----:B------:R-:W-:-:S00]  /*02b0*/  NOP ;  /* 0x0000000000007918 */ /* 0x000fc00000000000 */
        /* <DEDUP_REMOVED lines=12> */
.L_x_1:


//--------------------- .nv.shared.reserved.0     --------------------------
	.section	.nv.shared.reserved.0,"aw",@nobits
	.weak		__nv_reservedSMEM_offset_0_alias
	.size		__nv_reservedSMEM_offset_0_alias, 0, 64
	.other		__nv_reservedSMEM_offset_0_alias,@"STO_CUDA_RESERVED_SHARED STV_DEFAULT"
__nv_reservedSMEM_offset_0_alias:
	.zero		0
	.zero		64


//--------------------- .nv.constant0._Z7mul_f32PKfS0_Pfii --------------------------
	.section	.nv.constant0._Z7mul_f32PKfS0_Pfii,"a",@progbits
	.sectionflags	@""
	.align	4
.nv.constant0._Z7mul_f32PKfS0_Pfii:
	.zero		928


//--------------------- SYMBOLS --------------------------

	.type		.nv.reservedSmem.offset0,@object
	.size		.nv.reservedSmem.offset0,0x4
